	.headerflags	@"EF_CUDA_TEXMODE_UNIFIED EF_CUDA_64BIT_ADDRESS EF_CUDA_ACCELERATORS EF_CUDA_SM90 EF_CUDA_VIRTUAL_SM(EF_CUDA_SM90)"
	.elftype	@"ET_EXEC"


//--------------------- .nv.info                  --------------------------
	.section	.nv.info,"",@"SHT_CUDA_INFO"
	.align	4


	//----- nvinfo : EIATTR_REGCOUNT
	.align		4
        /*0000*/ 	.byte	0x04, 0x2f
        /*0002*/ 	.short	(.L_1 - .L_0)
	.align		4
.L_0:
        /*0004*/ 	.word	index@(triton_poi_fused_view_21)
        /*0008*/ 	.word	0x0000000d


	//----- nvinfo : EIATTR_MIN_STACK_SIZE
	.align		4
.L_1:
        /*000c*/ 	.byte	0x04, 0x12
        /*000e*/ 	.short	(.L_3 - .L_2)
	.align		4
.L_2:
        /*0010*/ 	.word	index@(triton_poi_fused_view_21)
        /*0014*/ 	.word	0x00000000


	//----- nvinfo : EIATTR_FRAME_SIZE
	.align		4
.L_3:
        /*0018*/ 	.byte	0x04, 0x11
        /*001a*/ 	.short	(.L_5 - .L_4)
	.align		4
.L_4:
        /*001c*/ 	.word	index@(triton_poi_fused_view_21)
        /*0020*/ 	.word	0x00000000


	//----- nvinfo : EIATTR_MIN_STACK_SIZE
	.align		4
.L_5:
        /*0024*/ 	.byte	0x04, 0x12
        /*0026*/ 	.short	(.L_7 - .L_6)
	.align		4
.L_6:
        /*0028*/ 	.word	index@(triton_poi_fused_view_21)
        /*002c*/ 	.word	0x00000000
.L_7:


//--------------------- .nv.info.triton_poi_fused_view_21 --------------------------
	.section	.nv.info.triton_poi_fused_view_21,"",@"SHT_CUDA_INFO"
	.sectionflags	@""
	.align	4


	//----- nvinfo : EIATTR_CUDA_API_VERSION
	.align		4
        /*0000*/ 	.byte	0x04, 0x37
        /*0002*/ 	.short	(.L_9 - .L_8)
.L_8:
        /*0004*/ 	.word	0x0000007c


	//----- nvinfo : EIATTR_KPARAM_INFO
	.align		4
.L_9:
        /*0008*/ 	.byte	0x04, 0x17
        /*000a*/ 	.short	(.L_11 - .L_10)
.L_10:
        /*000c*/ 	.word	0x00000000
        /*0010*/ 	.short	0x0002
        /*0012*/ 	.short	0x0010
        /*0014*/ 	.byte	0x00, 0xf0, 0x11, 0x00


	//----- nvinfo : EIATTR_KPARAM_INFO
	.align		4
.L_11:
        /*0018*/ 	.byte	0x04, 0x17
        /*001a*/ 	.short	(.L_13 - .L_12)
.L_12:
        /*001c*/ 	.word	0x00000000
        /*0020*/ 	.short	0x0001
        /*0022*/ 	.short	0x0008
        /*0024*/ 	.byte	0x00, 0xf4, 0x21, 0x00


	//----- nvinfo : EIATTR_KPARAM_INFO
	.align		4
.L_13:
        /*0028*/ 	.byte	0x04, 0x17
        /*002a*/ 	.short	(.L_15 - .L_14)
.L_14:
        /*002c*/ 	.word	0x00000000
        /*0030*/ 	.short	0x0000
        /*0032*/ 	.short	0x0000
        /*0034*/ 	.byte	0x00, 0xf4, 0x21, 0x00


	//----- nvinfo : EIATTR_SPARSE_MMA_MASK
	.align		4
.L_15:
        /*0038*/ 	.byte	0x03, 0x50
        /*003a*/ 	.short	0x0000


	//----- nvinfo : EIATTR_MAXREG_COUNT
	.align		4
        /*003c*/ 	.byte	0x03, 0x1b
        /*003e*/ 	.short	0x00ff


	//----- nvinfo : EIATTR_EXIT_INSTR_OFFSETS
	.align		4
        /*0040*/ 	.byte	0x04, 0x1c
        /*0042*/ 	.short	(.L_17 - .L_16)


	//   ....[0]....
.L_16:
        /*0044*/ 	.word	0x000003d0


	//   ....[1]....
        /*0048*/ 	.word	0x000003f0


	//----- nvinfo : EIATTR_REQNTID
	.align		4
.L_17:
        /*004c*/ 	.byte	0x04, 0x10
        /*004e*/ 	.short	(.L_19 - .L_18)
.L_18:
        /*0050*/ 	.word	0x00000080
        /*0054*/ 	.word	0x00000001
        /*0058*/ 	.word	0x00000001


	//----- nvinfo : EIATTR_CBANK_PARAM_SIZE
	.align		4
.L_19:
        /*005c*/ 	.byte	0x03, 0x19
        /*005e*/ 	.short	0x0014


	//----- nvinfo : EIATTR_PARAM_CBANK
	.align		4
        /*0060*/ 	.byte	0x04, 0x0a
        /*0062*/ 	.short	(.L_21 - .L_20)
	.align		4
.L_20:
        /*0064*/ 	.word	index@(.nv.constant0.triton_poi_fused_view_21)
        /*0068*/ 	.short	0x0210
        /*006a*/ 	.short	0x0014


	//----- nvinfo : EIATTR_SW_WAR
	.align		4
.L_21:
        /*006c*/ 	.byte	0x04, 0x36
        /*006e*/ 	.short	(.L_23 - .L_22)
.L_22:
        /*0070*/ 	.word	0x00000008
.L_23:


//--------------------- .nv.callgraph             --------------------------
	.section	.nv.callgraph,"",@"SHT_CUDA_CALLGRAPH"
	.align	4
	.sectionentsize	8
	.align		4
        /*0000*/ 	.word	0x00000000
	.align		4
        /*0004*/ 	.word	0xffffffff
	.align		4
        /*0008*/ 	.word	0x00000000
	.align		4
        /*000c*/ 	.word	0xfffffffe
	.align		4
        /*0010*/ 	.word	0x00000000
	.align		4
        /*0014*/ 	.word	0xfffffffd
	.align		4
        /*0018*/ 	.word	0x00000000
	.align		4
        /*001c*/ 	.word	0xfffffffc


//--------------------- .text.triton_poi_fused_view_21 --------------------------
	.section	.text.triton_poi_fused_view_21,"ax",@progbits
	.align	128
        .global         triton_poi_fused_view_21
        .type           triton_poi_fused_view_21,@function
        .size           triton_poi_fused_view_21,(.L_x_1 - triton_poi_fused_view_21)
        .other          triton_poi_fused_view_21,@"STO_CUDA_ENTRY STV_DEFAULT"
triton_poi_fused_view_21:
.text.triton_poi_fused_view_21:
[----:B------:R-:W0:Y:S02]  /*0000*/  LDC R1, c[0x0][0x28] ;  /* 0x00000a00ff017b82 */ /* 0x000e240000000800 */
[----:B------:R-:W1:Y:S01]  /*0010*/  S2R R0, SR_TID.X ;  /* 0x0000000000007919 */ /* 0x000e620000002100 */
[----:B------:R-:W-:Y:S01]  /*0020*/  ULDC.64 UR4, c[0x0][0x208] ;  /* 0x0000820000047ab9 */ /* 0x000fe20000000a00 */
[----:B------:R-:W2:Y:S01]  /*0030*/  S2R R3, SR_CTAID.X ;  /* 0x0000000000037919 */ /* 0x000ea20000002500 */
[----:B-1----:R-:W-:-:S05]  /*0040*/  IMAD.SHL.U32 R0, R0, 0x2, RZ ;  /* 0x0000000200007824 */ /* 0x002fca00078e00ff */
[----:B------:R-:W-:-:S05]  /*0050*/  LOP3.LUT R0, R0, 0xfe, RZ, 0xc0, !PT ;  /* 0x000000fe00007812 */ /* 0x000fca00078ec0ff */
[----:B--2---:R-:W-:-:S04]  /*0060*/  IMAD R0, R3, 0x100, R0 ;  /* 0x0000010003007824 */ /* 0x004fc800078e0200 */
[C---:B------:R-:W-:Y:S01]  /*0070*/  VIADD R2, R0.reuse, 0x1 ;  /* 0x0000000100027836 */ /* 0x040fe20000000000 */
[C---:B------:R-:W-:Y:S01]  /*0080*/  ISETP.GE.AND P0, PT, R0.reuse, 0x640, PT ;  /* 0x000006400000780c */ /* 0x040fe20003f06270 */
[----:B------:R-:W-:-:S04]  /*0090*/  IMAD.HI R5, R0, 0x51eb851f, RZ ;  /* 0x51eb851f00057827 */ /* 0x000fc800078e02ff */
[----:B------:R-:W-:Y:S01]  /*00a0*/  IMAD.HI R3, R2, 0x51eb851f, RZ ;  /* 0x51eb851f02037827 */ /* 0x000fe200078e02ff */
[----:B------:R-:W-:-:S04]  /*00b0*/  SHF.R.U32.HI R4, RZ, 0x1f, R5 ;  /* 0x0000001fff047819 */ /* 0x000fc80000011605 */
[----:B------:R-:W-:Y:S02]  /*00c0*/  SHF.R.U32.HI R6, RZ, 0x1f, R3 ;  /* 0x0000001fff067819 */ /* 0x000fe40000011603 */
[----:B------:R-:W-:Y:S02]  /*00d0*/  LEA.HI.SX32 R5, R5, R4, 0x19 ;  /* 0x0000000405057211 */ /* 0x000fe400078fcaff */
[----:B------:R-:W-:-:S03]  /*00e0*/  LEA.HI.SX32 R7, R3, R6, 0x19 ;  /* 0x0000000603077211 */ /* 0x000fc600078fcaff */
[----:B------:R-:W-:Y:S02]  /*00f0*/  IMAD R3, R5, -0x190, R0 ;  /* 0xfffffe7005037824 */ /* 0x000fe400078e0200 */
[----:B------:R-:W-:-:S03]  /*0100*/  IMAD R7, R7, -0x190, R2 ;  /* 0xfffffe7007077824 */ /* 0x000fc600078e0202 */
[----:B------:R-:W-:Y:S02]  /*0110*/  PRMT R2, R3, 0x9910, RZ ;  /* 0x0000991003027816 */ /* 0x000fe400000000ff */
[----:B------:R-:W-:Y:S02]  /*0120*/  PRMT R4, R7, 0x9910, RZ ;  /* 0x0000991007047816 */ /* 0x000fe400000000ff */
[----:B------:R-:W-:Y:S02]  /*0130*/  SHF.R.S32.HI R2, RZ, 0xf, R2 ;  /* 0x0000000fff027819 */ /* 0x000fe40000011402 */
[----:B------:R-:W-:Y:S02]  /*0140*/  SHF.R.S32.HI R4, RZ, 0xf, R4 ;  /* 0x0000000fff047819 */ /* 0x000fe40000011404 */
[----:B------:R-:W-:Y:S02]  /*0150*/  LOP3.LUT R2, R2, 0xffff, RZ, 0xc0, !PT ;  /* 0x0000ffff02027812 */ /* 0x000fe400078ec0ff */
[----:B------:R-:W-:-:S02]  /*0160*/  LOP3.LUT R4, R4, 0xffff, RZ, 0xc0, !PT ;  /* 0x0000ffff04047812 */ /* 0x000fc400078ec0ff */
[----:B------:R-:W-:Y:S02]  /*0170*/  LEA.HI R2, R2, R3, RZ, 0x12 ;  /* 0x0000000302027211 */ /* 0x000fe400078f90ff */
[----:B------:R-:W-:Y:S02]  /*0180*/  LEA.HI R6, R4, R7, RZ, 0x12 ;  /* 0x0000000704067211 */ /* 0x000fe400078f90ff */
[----:B------:R-:W-:Y:S02]  /*0190*/  LOP3.LUT R4, R2, 0x3ffc, RZ, 0xc0, !PT ;  /* 0x00003ffc02047812 */ /* 0x000fe400078ec0ff */
[----:B------:R-:W-:Y:S02]  /*01a0*/  LOP3.LUT R8, R6, 0x3ffc, RZ, 0xc0, !PT ;  /* 0x00003ffc06087812 */ /* 0x000fe400078ec0ff */
[----:B------:R-:W-:Y:S01]  /*01b0*/  PRMT R9, R2, 0x9910, RZ ;  /* 0x0000991002097816 */ /* 0x000fe200000000ff */
[----:B------:R-:W-:Y:S01]  /*01c0*/  IMAD.MOV R4, RZ, RZ, -R4 ;  /* 0x000000ffff047224 */ /* 0x000fe200078e0a04 */
[----:B------:R-:W-:Y:S01]  /*01d0*/  PRMT R10, R6, 0x9910, RZ ;  /* 0x00009910060a7816 */ /* 0x000fe200000000ff */
[----:B------:R-:W-:-:S02]  /*01e0*/  IMAD.MOV R8, RZ, RZ, -R8 ;  /* 0x000000ffff087224 */ /* 0x000fc400078e0a08 */
[----:B------:R-:W-:Y:S01]  /*01f0*/  IMAD.MOV.U32 R6, RZ, RZ, R9 ;  /* 0x000000ffff067224 */ /* 0x000fe200078e0009 */
[----:B------:R-:W-:Y:S02]  /*0200*/  PRMT R4, R4, 0x7710, RZ ;  /* 0x0000771004047816 */ /* 0x000fe400000000ff */
[----:B------:R-:W-:-:S03]  /*0210*/  PRMT R8, R8, 0x7710, RZ ;  /* 0x0000771008087816 */ /* 0x000fc600000000ff */
[----:B------:R-:W-:Y:S02]  /*0220*/  IMAD.IADD R4, R3, 0x1, R4 ;  /* 0x0000000103047824 */ /* 0x000fe400078e0204 */
[----:B------:R-:W-:Y:S01]  /*0230*/  IMAD.IADD R7, R7, 0x1, R8 ;  /* 0x0000000107077824 */ /* 0x000fe200078e0208 */
[----:B------:R-:W1:Y:S01]  /*0240*/  LDC.64 R2, c[0x0][0x210] ;  /* 0x00008400ff027b82 */ /* 0x000e620000000a00 */
[----:B------:R-:W-:Y:S01]  /*0250*/  IMAD.MOV.U32 R8, RZ, RZ, R10 ;  /* 0x000000ffff087224 */ /* 0x000fe200078e000a */
[----:B------:R-:W-:Y:S02]  /*0260*/  PRMT R9, R4, 0x9910, RZ ;  /* 0x0000991004097816 */ /* 0x000fe400000000ff */
[----:B------:R-:W-:Y:S02]  /*0270*/  PRMT R10, R7, 0x9910, RZ ;  /* 0x00009910070a7816 */ /* 0x000fe400000000ff */
[----:B------:R-:W-:Y:S01]  /*0280*/  SHF.R.S32.HI R4, RZ, 0x2, R6 ;  /* 0x00000002ff047819 */ /* 0x000fe20000011406 */
[----:B------:R-:W-:Y:S01]  /*0290*/  IMAD.MOV.U32 R7, RZ, RZ, R9 ;  /* 0x000000ffff077224 */ /* 0x000fe200078e0009 */
[----:B------:R-:W-:Y:S01]  /*02a0*/  SHF.R.S32.HI R6, RZ, 0x2, R8 ;  /* 0x00000002ff067819 */ /* 0x000fe20000011408 */
[----:B------:R-:W-:Y:S01]  /*02b0*/  IMAD.MOV.U32 R9, RZ, RZ, R10 ;  /* 0x000000ffff097224 */ /* 0x000fe200078e000a */
[----:B------:R-:W-:Y:S01]  /*02c0*/  PRMT R8, R4, 0x9910, RZ ;  /* 0x0000991004087816 */ /* 0x000fe200000000ff */
[----:B------:R-:W-:-:S02]  /*02d0*/  IMAD R4, R7, 0x64, RZ ;  /* 0x0000006407047824 */ /* 0x000fc400078e02ff */
[----:B------:R-:W-:Y:S02]  /*02e0*/  IMAD R7, R9, 0x64, R6 ;  /* 0x0000006409077824 */ /* 0x000fe400078e0206 */
[----:B------:R-:W-:Y:S01]  /*02f0*/  IMAD.MOV.U32 R6, RZ, RZ, R8 ;  /* 0x000000ffff067224 */ /* 0x000fe200078e0008 */
[----:B------:R-:W-:Y:S02]  /*0300*/  PRMT R4, R4, 0x9910, RZ ;  /* 0x0000991004047816 */ /* 0x000fe400000000ff */
[----:B------:R-:W-:Y:S01]  /*0310*/  PRMT R8, R7, 0x9910, RZ ;  /* 0x0000991007087816 */ /* 0x000fe200000000ff */
[----:B------:R-:W-:-:S04]  /*0320*/  IMAD R7, R5, 0x190, R6 ;  /* 0x0000019005077824 */ /* 0x000fc800078e0206 */
[----:B------:R-:W-:Y:S02]  /*0330*/  IMAD.MOV.U32 R6, RZ, RZ, R8 ;  /* 0x000000ffff067224 */ /* 0x000fe400078e0008 */
[----:B------:R-:W-:Y:S02]  /*0340*/  IMAD.IADD R7, R4, 0x1, R7 ;  /* 0x0000000104077824 */ /* 0x000fe400078e0207 */
[----:B------:R-:W-:Y:S02]  /*0350*/  IMAD R9, R5, 0x190, R6 ;  /* 0x0000019005097824 */ /* 0x000fe400078e0206 */
[--C-:B-1----:R-:W-:Y:S02]  /*0360*/  IMAD.WIDE R4, R7, 0x4, R2.reuse ;  /* 0x0000000407047825 */ /* 0x102fe400078e0202 */
[----:B------:R-:W1:Y:S02]  /*0370*/  LDC.64 R6, c[0x0][0x218] ;  /* 0x00008600ff067b82 */ /* 0x000e640000000a00 */
[----:B------:R-:W-:Y:S01]  /*0380*/  IMAD.WIDE R2, R9, 0x4, R2 ;  /* 0x0000000409027825 */ /* 0x000fe200078e0202 */
[----:B------:R-:W-:-:S06]  /*0390*/  CS2R R8, SRZ ;  /* 0x0000000000087805 */ /* 0x000fcc000001ff00 */
[----:B------:R2:W5:Y:S04]  /*03a0*/  @!P0 LDG.E.EL R8, desc[UR4][R4.64] ;  /* 0x0000000404088981 */ /* 0x000568000c2e1900 */
[----:B------:R2:W5:Y:S01]  /*03b0*/  @!P0 LDG.E.EL R9, desc[UR4][R2.64] ;  /* 0x0000000402098981 */ /* 0x000562000c2e1900 */
[----:B-1----:R-:W-:Y:S01]  /*03c0*/  IMAD.WIDE R6, R0, 0x4, R6 ;  /* 0x0000000400067825 */ /* 0x002fe200078e0206 */
[----:B--2---:R-:W-:Y:S06]  /*03d0*/  @P0 EXIT ;  /* 0x000000000000094d */ /* 0x004fec0003800000 */
[----:B-----5:R-:W-:Y:S01]  /*03e0*/  STG.E.64 desc[UR4][R6.64], R8 ;  /* 0x0000000806007986 */ /* 0x020fe2000c101b04 */
[----:B------:R-:W-:Y:S05]  /*03f0*/  EXIT ;  /* 0x000000000000794d */ /* 0x000fea0003800000 */
.L_x_0:
[----:B------:R-:W-:-:S00]  /*0400*/  BRA `(.L_x_0) ;  /* 0xfffffffc00fc7947 */ /* 0x000fc0000383ffff */
[----:B------:R-:W-:-:S00]  /*0410*/  NOP ;  /* 0x0000000000007918 */ /* 0x000fc00000000000 */
        /* <DEDUP_REMOVED lines=14> */
.L_x_1:


//--------------------- .nv.constant0.triton_poi_fused_view_21 --------------------------
	.section	.nv.constant0.triton_poi_fused_view_21,"a",@progbits
	.sectionflags	@""
	.align	4
.nv.constant0.triton_poi_fused_view_21:
	.zero		548
